//
// Generated by NVIDIA NVVM Compiler
//
// Compiler Build ID: CL-36424714
// Cuda compilation tools, release 13.0, V13.0.88
// Based on NVVM 20.0.0
//

.version 9.0
.target sm_100
.address_size 64

	// .globl	_Z3addPA4_iS0_S0_
.extern .func  (.param .b32 func_retval0) vprintf
(
	.param .b64 vprintf_param_0,
	.param .b64 vprintf_param_1
)
;
.global .align 1 .b8 $str[25] = {37, 51, 100, 32, 37, 51, 100, 32, 37, 49, 52, 100, 32, 37, 49, 52, 100, 32, 37, 49, 52, 100, 32, 10};

.visible .entry _Z3addPA4_iS0_S0_(
	.param .u64 .ptr .align 1 _Z3addPA4_iS0_S0__param_0,
	.param .u64 .ptr .align 1 _Z3addPA4_iS0_S0__param_1,
	.param .u64 .ptr .align 1 _Z3addPA4_iS0_S0__param_2
)
{
	.local .align 8 .b8 	__local_depot0[24];
	.reg .b64 	%SP;
	.reg .b64 	%SPL;
	.reg .b32 	%r<16>;
	.reg .b64 	%rd<19>;

	mov.u64 	%SPL, __local_depot0;
	cvta.local.u64 	%SP, %SPL;
	ld.param.u64 	%rd1, [_Z3addPA4_iS0_S0__param_0];
	ld.param.u64 	%rd2, [_Z3addPA4_iS0_S0__param_1];
	ld.param.u64 	%rd3, [_Z3addPA4_iS0_S0__param_2];
	cvta.to.global.u64 	%rd4, %rd3;
	cvta.to.global.u64 	%rd5, %rd2;
	cvta.to.global.u64 	%rd6, %rd1;
	add.u64 	%rd7, %SP, 0;
	add.u64 	%rd8, %SPL, 0;
	mov.u32 	%r1, %ctaid.x;
	mov.u32 	%r2, %ntid.x;
	mov.u32 	%r3, %tid.x;
	mad.lo.s32 	%r4, %r1, %r2, %r3;
	mov.u32 	%r5, %ctaid.y;
	mov.u32 	%r6, %ntid.y;
	mov.u32 	%r7, %tid.y;
	mad.lo.s32 	%r8, %r5, %r6, %r7;
	mul.wide.s32 	%rd9, %r4, 16;
	add.s64 	%rd10, %rd6, %rd9;
	mul.wide.u32 	%rd11, %r8, 4;
	add.s64 	%rd12, %rd10, %rd11;
	ld.global.u32 	%r9, [%rd12];
	add.s64 	%rd13, %rd5, %rd9;
	add.s64 	%rd14, %rd13, %rd11;
	ld.global.u32 	%r10, [%rd14];
	add.s32 	%r11, %r10, %r9;
	add.s64 	%rd15, %rd4, %rd9;
	add.s64 	%rd16, %rd15, %rd11;
	st.global.u32 	[%rd16], %r11;
	ld.global.u32 	%r12, [%rd12];
	ld.global.u32 	%r13, [%rd14];
	st.local.v2.u32 	[%rd8], {%r4, %r8};
	st.local.v2.u32 	[%rd8+8], {%r12, %r13};
	st.local.u32 	[%rd8+16], %r11;
	mov.u64 	%rd17, $str;
	cvta.global.u64 	%rd18, %rd17;
	{ // callseq 0, 0
	.param .b64 param0;
	st.param.b64 	[param0], %rd18;
	.param .b64 param1;
	st.param.b64 	[param1], %rd7;
	.param .b32 retval0;
	call.uni (retval0), 
	vprintf, 
	(
	param0, 
	param1
	);
	ld.param.b32 	%r14, [retval0];
	} // callseq 0
	ret;

}


// ===== COMPILED SASS (sm_100) =====

	.target	sm_100

	.elftype	@"ET_EXEC"


//--------------------- .note.nv.tkinfo           --------------------------
	.section	.note.nv.tkinfo,"",@"SHT_NOTE"
	.sectionflags	@"SHF_NOTE_NV_TKINFO"
	.tkinfo
        /*0018*/ 	.word	0x00000002
        /*0030*/ 	.string	""
        /*0030*/ 	.string	"ptxas"
        /*0030*/ 	.string	"Cuda compilation tools, release 13.0, V13.0.88"
        /*0030*/ 	.string	"Build cuda_13.0.r13.0/compiler.36424714_0"
        /*0030*/ 	.string	"-arch sm_100 -m 64 "



//--------------------- .note.nv.cuinfo           --------------------------
	.section	.note.nv.cuinfo,"",@"SHT_NOTE"
	.sectionflags	@"SHF_NOTE_NV_CUINFO"
        /*0018*/ 	.short	0x0002
        /*001a*/ 	.short	0x0064
        /*001c*/ 	.short	0x0082
	.zero		2


//--------------------- .nv.info                  --------------------------
	.section	.nv.info,"",@"SHT_CUDA_INFO"
	.align	4


	//----- nvinfo : EIATTR_REGCOUNT
	.align		4
        /*0000*/ 	.byte	0x04, 0x2f
        /*0002*/ 	.short	(.L_2 - .L_1)
	.align		4
.L_1:
        /*0004*/ 	.word	index@(_Z3addPA4_iS0_S0_)
        /*0008*/ 	.word	0x00000018


	//----- nvinfo : EIATTR_FRAME_SIZE
	.align		4
.L_2:
        /*000c*/ 	.byte	0x04, 0x11
        /*000e*/ 	.short	(.L_4 - .L_3)
	.align		4
.L_3:
        /*0010*/ 	.word	index@(_Z3addPA4_iS0_S0_)
        /*0014*/ 	.word	0x00000018


	//----- nvinfo : EIATTR_MIN_STACK_SIZE
	.align		4
.L_4:
        /*0018*/ 	.byte	0x04, 0x12
        /*001a*/ 	.short	(.L_6 - .L_5)
	.align		4
.L_5:
        /*001c*/ 	.word	index@(_Z3addPA4_iS0_S0_)
        /*0020*/ 	.word	0x00000018
.L_6:


//--------------------- .nv.compat                --------------------------
	.section	.nv.compat,"",@"SHT_CUDA_COMPAT_INFO"
	.align	4
        /*0000*/ 	.byte	0x02, 0x09, 0x00, 0x00, 0x02, 0x02, 0x01, 0x00, 0x02, 0x05, 0x05, 0x00, 0x03, 0x07, 0x01, 0x01
        /*0010*/ 	.byte	0x02, 0x03, 0x00, 0x00, 0x02, 0x06, 0x01, 0x00, 0x04, 0x0b, 0x08, 0x00, 0x09, 0x00, 0x00, 0x00
        /*0020*/ 	.byte	0x00, 0x00, 0x00, 0x00


//--------------------- .nv.info._Z3addPA4_iS0_S0_ --------------------------
	.section	.nv.info._Z3addPA4_iS0_S0_,"",@"SHT_CUDA_INFO"
	.sectionflags	@""
	.align	4


	//----- nvinfo : EIATTR_CUDA_API_VERSION
	.align		4
        /*0000*/ 	.byte	0x04, 0x37
        /*0002*/ 	.short	(.L_8 - .L_7)
.L_7:
        /*0004*/ 	.word	0x00000082


	//----- nvinfo : EIATTR_KPARAM_INFO
	.align		4
.L_8:
        /*0008*/ 	.byte	0x04, 0x17
        /*000a*/ 	.short	(.L_10 - .L_9)
.L_9:
        /*000c*/ 	.word	0x00000000
        /*0010*/ 	.short	0x0002
        /*0012*/ 	.short	0x0010
        /*0014*/ 	.byte	0x00, 0xf5, 0x21, 0x00


	//----- nvinfo : EIATTR_KPARAM_INFO
	.align		4
.L_10:
        /*0018*/ 	.byte	0x04, 0x17
        /*001a*/ 	.short	(.L_12 - .L_11)
.L_11:
        /*001c*/ 	.word	0x00000000
        /*0020*/ 	.short	0x0001
        /*0022*/ 	.short	0x0008
        /*0024*/ 	.byte	0x00, 0xf5, 0x21, 0x00


	//----- nvinfo : EIATTR_KPARAM_INFO
	.align		4
.L_12:
        /*0028*/ 	.byte	0x04, 0x17
        /*002a*/ 	.short	(.L_14 - .L_13)
.L_13:
        /*002c*/ 	.word	0x00000000
        /*0030*/ 	.short	0x0000
        /*0032*/ 	.short	0x0000
        /*0034*/ 	.byte	0x00, 0xf5, 0x21, 0x00


	//----- nvinfo : EIATTR_SPARSE_MMA_MASK
	.align		4
.L_14:
        /*0038*/ 	.byte	0x03, 0x50
        /*003a*/ 	.short	0x0000


	//----- nvinfo : EIATTR_MAXREG_COUNT
	.align		4
        /*003c*/ 	.byte	0x03, 0x1b
        /*003e*/ 	.short	0x00ff


	//----- nvinfo : EIATTR_EXTERNS
	.align		4
        /*0040*/ 	.byte	0x04, 0x0f
        /*0042*/ 	.short	(.L_16 - .L_15)


	//   ....[0]....
	.align		4
.L_15:
        /*0044*/ 	.word	index@(vprintf)


	//----- nvinfo : EIATTR_MERCURY_ISA_VERSION
	.align		4
.L_16:
        /*0048*/ 	.byte	0x03, 0x5f
        /*004a*/ 	.short	0x0101


	//----- nvinfo : EIATTR_VRC_CTA_INIT_COUNT
	.align		4
        /*004c*/ 	.byte	0x02, 0x4a
	.zero		1
	.zero		1


	//----- nvinfo : EIATTR_SYSCALL_OFFSETS
	.align		4
        /*0050*/ 	.byte	0x04, 0x46
        /*0052*/ 	.short	(.L_18 - .L_17)


	//   ....[0]....
.L_17:
        /*0054*/ 	.word	0x00000270


	//----- nvinfo : EIATTR_EXIT_INSTR_OFFSETS
	.align		4
.L_18:
        /*0058*/ 	.byte	0x04, 0x1c
        /*005a*/ 	.short	(.L_20 - .L_19)


	//   ....[0]....
.L_19:
        /*005c*/ 	.word	0x00000280


	//----- nvinfo : EIATTR_CBANK_PARAM_SIZE
	.align		4
.L_20:
        /*0060*/ 	.byte	0x03, 0x19
        /*0062*/ 	.short	0x0018


	//----- nvinfo : EIATTR_PARAM_CBANK
	.align		4
        /*0064*/ 	.byte	0x04, 0x0a
        /*0066*/ 	.short	(.L_22 - .L_21)
	.align		4
.L_21:
        /*0068*/ 	.word	index@(.nv.constant0._Z3addPA4_iS0_S0_)
        /*006c*/ 	.short	0x0380
        /*006e*/ 	.short	0x0018


	//----- nvinfo : EIATTR_SW_WAR
	.align		4
.L_22:
        /*0070*/ 	.byte	0x04, 0x36
        /*0072*/ 	.short	(.L_24 - .L_23)
.L_23:
        /*0074*/ 	.word	0x00000008
.L_24:


//--------------------- .nv.callgraph             --------------------------
	.section	.nv.callgraph,"",@"SHT_CUDA_CALLGRAPH"
	.align	4
	.sectionentsize	8
	.align		4
        /*0000*/ 	.word	0x00000000
	.align		4
        /*0004*/ 	.word	0xffffffff
	.align		4
        /*0008*/ 	.word	index@(_Z3addPA4_iS0_S0_)
	.align		4
        /*000c*/ 	.word	index@(vprintf)
	.align		4
        /*0010*/ 	.word	0x00000000
	.align		4
        /*0014*/ 	.word	0xfffffffe
	.align		4
        /*0018*/ 	.word	0x00000000
	.align		4
        /*001c*/ 	.word	0xfffffffd
	.align		4
        /*0020*/ 	.word	0x00000000
	.align		4
        /*0024*/ 	.word	0xfffffffc


//--------------------- .nv.constant4             --------------------------
	.section	.nv.constant4,"a",@progbits
	.align	8
	.align		8
.nv.constant4:
        /*0000*/ 	.dword	vprintf
	.align		8
        /*0008*/ 	.dword	$str


//--------------------- .text._Z3addPA4_iS0_S0_   --------------------------
	.section	.text._Z3addPA4_iS0_S0_,"ax",@progbits
	.align	128
        .global         _Z3addPA4_iS0_S0_
        .type           _Z3addPA4_iS0_S0_,@function
        .size           _Z3addPA4_iS0_S0_,(.L_x_2 - _Z3addPA4_iS0_S0_)
        .other          _Z3addPA4_iS0_S0_,@"STO_CUDA_ENTRY STV_DEFAULT"
_Z3addPA4_iS0_S0_:
.text._Z3addPA4_iS0_S0_:
[----:B------:R-:W0:Y:S01]  /*0000*/  LDC R1, c[0x0][0x37c] ;  /* 0x0000df00ff017b82 */ /* 0x000e220000000800 */
[----:B------:R-:W1:Y:S01]  /*0010*/  S2R R3, SR_TID.X ;  /* 0x0000000000037919 */ /* 0x000e620000002100 */
[----:B------:R-:W2:Y:S06]  /*0020*/  LDCU UR6, c[0x0][0x2fc] ;  /* 0x00005f80ff0677ac */ /* 0x000eac0008000800 */
[----:B------:R-:W1:Y:S01]  /*0030*/  S2UR UR7, SR_CTAID.X ;  /* 0x00000000000779c3 */ /* 0x000e620000002500 */
[----:B0-----:R-:W-:Y:S01]  /*0040*/  IADD3 R1, PT, PT, R1, -0x18, RZ ;  /* 0xffffffe801017810 */ /* 0x001fe20007ffe0ff */
[----:B------:R-:W0:Y:S01]  /*0050*/  S2R R5, SR_TID.Y ;  /* 0x0000000000057919 */ /* 0x000e220000002200 */
[----:B------:R-:W3:Y:S05]  /*0060*/  LDCU.64 UR4, c[0x0][0x358] ;  /* 0x00006b00ff0477ac */ /* 0x000eea0008000a00 */
[----:B------:R-:W1:Y:S08]  /*0070*/  LDC R2, c[0x0][0x360] ;  /* 0x0000d800ff027b82 */ /* 0x000e700000000800 */
[----:B------:R-:W4:Y:S08]  /*0080*/  LDC.64 R8, c[0x0][0x380] ;  /* 0x0000e000ff087b82 */ /* 0x000f300000000a00 */
[----:B------:R-:W5:Y:S08]  /*0090*/  LDC.64 R10, c[0x0][0x388] ;  /* 0x0000e200ff0a7b82 */ /* 0x000f700000000a00 */
[----:B------:R-:W0:Y:S01]  /*00a0*/  S2UR UR8, SR_CTAID.Y ;  /* 0x00000000000879c3 */ /* 0x000e220000002600 */
[----:B-1----:R-:W-:-:S07]  /*00b0*/  IMAD R2, R2, UR7, R3 ;  /* 0x0000000702027c24 */ /* 0x002fce000f8e0203 */
[----:B------:R-:W0:Y:S01]  /*00c0*/  LDC R0, c[0x0][0x364] ;  /* 0x0000d900ff007b82 */ /* 0x000e220000000800 */
[----:B----4-:R-:W-:-:S04]  /*00d0*/  IMAD.WIDE R8, R2, 0x10, R8 ;  /* 0x0000001002087825 */ /* 0x010fc800078e0208 */
[----:B-----5:R-:W-:-:S04]  /*00e0*/  IMAD.WIDE R10, R2, 0x10, R10 ;  /* 0x00000010020a7825 */ /* 0x020fc800078e020a */
[----:B0-----:R-:W-:Y:S01]  /*00f0*/  IMAD R3, R0, UR8, R5 ;  /* 0x0000000800037c24 */ /* 0x001fe2000f8e0205 */
[----:B------:R-:W-:Y:S01]  /*0100*/  MOV R14, 0x0 ;  /* 0x00000000000e7802 */ /* 0x000fe20000000f00 */
[----:B------:R-:W0:Y:S01]  /*0110*/  LDC.64 R4, c[0x0][0x390] ;  /* 0x0000e400ff047b82 */ /* 0x000e220000000a00 */
[----:B------:R-:W1:Y:S01]  /*0120*/  LDCU.64 UR8, c[0x4][0x8] ;  /* 0x01000100ff0877ac */ /* 0x000e620008000a00 */
[----:B------:R-:W-:-:S04]  /*0130*/  IMAD.WIDE.U32 R8, R3, 0x4, R8 ;  /* 0x0000000403087825 */ /* 0x000fc800078e0008 */
[----:B------:R-:W-:Y:S01]  /*0140*/  IMAD.WIDE.U32 R10, R3, 0x4, R10 ;  /* 0x00000004030a7825 */ /* 0x000fe200078e000a */
[----:B---3--:R-:W3:Y:S04]  /*0150*/  LDG.E R0, desc[UR4][R8.64] ;  /* 0x0000000408007981 */ /* 0x008ee8000c1e1900 */
[----:B------:R-:W3:Y:S01]  /*0160*/  LDG.E R7, desc[UR4][R10.64] ;  /* 0x000000040a077981 */ /* 0x000ee2000c1e1900 */
[----:B0-----:R-:W-:-:S04]  /*0170*/  IMAD.WIDE R4, R2, 0x10, R4 ;  /* 0x0000001002047825 */ /* 0x001fc800078e0204 */
[----:B------:R-:W-:Y:S01]  /*0180*/  IMAD.WIDE.U32 R4, R3, 0x4, R4 ;  /* 0x0000000403047825 */ /* 0x000fe200078e0004 */
[----:B---3--:R-:W-:-:S05]  /*0190*/  IADD3 R0, PT, PT, R0, R7, RZ ;  /* 0x0000000700007210 */ /* 0x008fca0007ffe0ff */
[----:B------:R1:W-:Y:S04]  /*01a0*/  STG.E desc[UR4][R4.64], R0 ;  /* 0x0000000004007986 */ /* 0x0003e8000c101904 */
[----:B------:R-:W3:Y:S04]  /*01b0*/  LDG.E R12, desc[UR4][R8.64] ;  /* 0x00000004080c7981 */ /* 0x000ee8000c1e1900 */
[----:B------:R-:W3:Y:S01]  /*01c0*/  LDG.E R13, desc[UR4][R10.64] ;  /* 0x000000040a0d7981 */ /* 0x000ee2000c1e1900 */
[----:B------:R-:W0:Y:S01]  /*01d0*/  LDCU UR4, c[0x0][0x2f8] ;  /* 0x00005f00ff0477ac */ /* 0x000e220008000800 */
[----:B------:R-:W4:Y:S02]  /*01e0*/  LDC.64 R14, c[0x4][R14] ;  /* 0x010000000e0e7b82 */ /* 0x000f240000000a00 */
[----:B------:R0:W-:Y:S01]  /*01f0*/  STL.64 [R1], R2 ;  /* 0x0000000201007387 */ /* 0x0001e20000100a00 */
[----:B-1----:R-:W-:-:S02]  /*0200*/  MOV R4, UR8 ;  /* 0x0000000800047c02 */ /* 0x002fc40008000f00 */
[----:B------:R-:W-:Y:S01]  /*0210*/  MOV R5, UR9 ;  /* 0x0000000900057c02 */ /* 0x000fe20008000f00 */
[----:B------:R1:W-:Y:S01]  /*0220*/  STL [R1+0x10], R0 ;  /* 0x0000100001007387 */ /* 0x0003e20000100800 */
[----:B0-----:R-:W-:-:S04]  /*0230*/  IADD3 R6, P0, PT, R1, UR4, RZ ;  /* 0x0000000401067c10 */ /* 0x001fc8000ff1e0ff */
[----:B--2---:R-:W-:Y:S01]  /*0240*/  IADD3.X R7, PT, PT, RZ, UR6, RZ, P0, !PT ;  /* 0x00000006ff077c10 */ /* 0x004fe200087fe4ff */
[----:B---34-:R1:W-:Y:S08]  /*0250*/  STL.64 [R1+0x8], R12 ;  /* 0x0000080c01007387 */ /* 0x0183f00000100a00 */
[----:B------:R-:W-:-:S07]  /*0260*/  LEPC R20, `(.L_x_0) ;  /* 0x000000001014794e */ /* 0x000fce0000000000 */
[----:B-1----:R-:W-:Y:S05]  /*0270*/  CALL.ABS.NOINC R14 ;  /* 0x000000000e007343 */ /* 0x002fea0003c00000 */
.L_x_0:
[----:B------:R-:W-:Y:S05]  /*0280*/  EXIT ;  /* 0x000000000000794d */ /* 0x000fea0003800000 */
.L_x_1:
[----:B------:R-:W-:-:S00]  /*0290*/  BRA `(.L_x_1) ;  /* 0xfffffffc00fc7947 */ /* 0x000fc0000383ffff */
[----:B------:R-:W-:-:S00]  /*02a0*/  NOP ;  /* 0x0000000000007918 */ /* 0x000fc00000000000 */
        /* <DEDUP_REMOVED lines=13> */
.L_x_2:


//--------------------- .nv.global.init           --------------------------
	.section	.nv.global.init,"aw",@progbits
.nv.global.init:
	.type		$str,@object
	.size		$str,(.L_0 - $str)
$str:
        /*0000*/ 	.byte	0x25, 0x33, 0x64, 0x20, 0x25, 0x33, 0x64, 0x20, 0x25, 0x31, 0x34, 0x64, 0x20, 0x25, 0x31, 0x34
        /*0010*/ 	.byte	0x64, 0x20, 0x25, 0x31, 0x34, 0x64, 0x20, 0x0a, 0x00
.L_0:


//--------------------- .nv.shared.reserved.0     --------------------------
	.section	.nv.shared.reserved.0,"aw",@nobits
	.weak		__nv_reservedSMEM_offset_0_alias
	.size		__nv_reservedSMEM_offset_0_alias, 0, 64
	.other		__nv_reservedSMEM_offset_0_alias,@"STO_CUDA_RESERVED_SHARED STV_DEFAULT"
__nv_reservedSMEM_offset_0_alias:
	.zero		0
	.zero		64


//--------------------- .nv.constant0._Z3addPA4_iS0_S0_ --------------------------
	.section	.nv.constant0._Z3addPA4_iS0_S0_,"a",@progbits
	.sectionflags	@""
	.align	4
.nv.constant0._Z3addPA4_iS0_S0_:
	.zero		920


//--------------------- SYMBOLS --------------------------

	.type		.nv.reservedSmem.offset0,@object
	.size		.nv.reservedSmem.offset0,0x4
	.type		vprintf,@function
